//
// Generated by NVIDIA NVVM Compiler
//
// Compiler Build ID: CL-36424714
// Cuda compilation tools, release 13.0, V13.0.88
// Based on NVVM 20.0.0
//

.version 9.0
.target sm_100
.address_size 64

	// .globl	_Z6kernelPiS_

.visible .entry _Z6kernelPiS_(
	.param .u64 .ptr .align 1 _Z6kernelPiS__param_0,
	.param .u64 .ptr .align 1 _Z6kernelPiS__param_1
)
{
	.reg .pred 	%p<3>;
	.reg .b32 	%r<6>;
	.reg .b64 	%rd<5>;

	ld.param.u64 	%rd1, [_Z6kernelPiS__param_0];
	ld.param.u64 	%rd2, [_Z6kernelPiS__param_1];
	mov.u32 	%r1, %tid.x;
	setp.eq.s32 	%p1, %r1, 1;
	@%p1 bra 	$L__BB0_3;
	setp.ne.s32 	%p2, %r1, 0;
	@%p2 bra 	$L__BB0_4;
	cvta.to.global.u64 	%rd4, %rd1;
	ld.global.u32 	%r4, [%rd4];
	add.s32 	%r5, %r4, 10;
	st.global.u32 	[%rd4], %r5;
	bra.uni 	$L__BB0_4;
$L__BB0_3:
	cvta.to.global.u64 	%rd3, %rd2;
	ld.global.u32 	%r2, [%rd3];
	add.s32 	%r3, %r2, 3;
	st.global.u32 	[%rd3], %r3;
$L__BB0_4:
	ret;

}


// ===== COMPILED SASS (sm_100) =====

	.target	sm_100

	.elftype	@"ET_EXEC"


//--------------------- .note.nv.tkinfo           --------------------------
	.section	.note.nv.tkinfo,"",@"SHT_NOTE"
	.sectionflags	@"SHF_NOTE_NV_TKINFO"
	.tkinfo
        /*0018*/ 	.word	0x00000002
        /*0030*/ 	.string	""
        /*0030*/ 	.string	"ptxas"
        /*0030*/ 	.string	"Cuda compilation tools, release 13.0, V13.0.88"
        /*0030*/ 	.string	"Build cuda_13.0.r13.0/compiler.36424714_0"
        /*0030*/ 	.string	"-arch sm_100 -m 64 "



//--------------------- .note.nv.cuinfo           --------------------------
	.section	.note.nv.cuinfo,"",@"SHT_NOTE"
	.sectionflags	@"SHF_NOTE_NV_CUINFO"
        /*0018*/ 	.short	0x0002
        /*001a*/ 	.short	0x0064
        /*001c*/ 	.short	0x0082
	.zero		2


//--------------------- .nv.info                  --------------------------
	.section	.nv.info,"",@"SHT_CUDA_INFO"
	.align	4


	//----- nvinfo : EIATTR_REGCOUNT
	.align		4
        /*0000*/ 	.byte	0x04, 0x2f
        /*0002*/ 	.short	(.L_1 - .L_0)
	.align		4
.L_0:
        /*0004*/ 	.word	index@(_Z6kernelPiS_)
        /*0008*/ 	.word	0x00000008


	//----- nvinfo : EIATTR_FRAME_SIZE
	.align		4
.L_1:
        /*000c*/ 	.byte	0x04, 0x11
        /*000e*/ 	.short	(.L_3 - .L_2)
	.align		4
.L_2:
        /*0010*/ 	.word	index@(_Z6kernelPiS_)
        /*0014*/ 	.word	0x00000000


	//----- nvinfo : EIATTR_MIN_STACK_SIZE
	.align		4
.L_3:
        /*0018*/ 	.byte	0x04, 0x12
        /*001a*/ 	.short	(.L_5 - .L_4)
	.align		4
.L_4:
        /*001c*/ 	.word	index@(_Z6kernelPiS_)
        /*0020*/ 	.word	0x00000000
.L_5:


//--------------------- .nv.compat                --------------------------
	.section	.nv.compat,"",@"SHT_CUDA_COMPAT_INFO"
	.align	4
        /*0000*/ 	.byte	0x02, 0x09, 0x00, 0x00, 0x02, 0x02, 0x01, 0x00, 0x02, 0x05, 0x05, 0x00, 0x03, 0x07, 0x01, 0x01
        /*0010*/ 	.byte	0x02, 0x03, 0x00, 0x00, 0x02, 0x06, 0x01, 0x00, 0x04, 0x0b, 0x08, 0x00, 0x09, 0x00, 0x00, 0x00
        /*0020*/ 	.byte	0x00, 0x00, 0x00, 0x00


//--------------------- .nv.info._Z6kernelPiS_    --------------------------
	.section	.nv.info._Z6kernelPiS_,"",@"SHT_CUDA_INFO"
	.sectionflags	@""
	.align	4


	//----- nvinfo : EIATTR_CUDA_API_VERSION
	.align		4
        /*0000*/ 	.byte	0x04, 0x37
        /*0002*/ 	.short	(.L_7 - .L_6)
.L_6:
        /*0004*/ 	.word	0x00000082


	//----- nvinfo : EIATTR_KPARAM_INFO
	.align		4
.L_7:
        /*0008*/ 	.byte	0x04, 0x17
        /*000a*/ 	.short	(.L_9 - .L_8)
.L_8:
        /*000c*/ 	.word	0x00000000
        /*0010*/ 	.short	0x0001
        /*0012*/ 	.short	0x0008
        /*0014*/ 	.byte	0x00, 0xf5, 0x21, 0x00


	//----- nvinfo : EIATTR_KPARAM_INFO
	.align		4
.L_9:
        /*0018*/ 	.byte	0x04, 0x17
        /*001a*/ 	.short	(.L_11 - .L_10)
.L_10:
        /*001c*/ 	.word	0x00000000
        /*0020*/ 	.short	0x0000
        /*0022*/ 	.short	0x0000
        /*0024*/ 	.byte	0x00, 0xf5, 0x21, 0x00


	//----- nvinfo : EIATTR_SPARSE_MMA_MASK
	.align		4
.L_11:
        /*0028*/ 	.byte	0x03, 0x50
        /*002a*/ 	.short	0x0000


	//----- nvinfo : EIATTR_MAXREG_COUNT
	.align		4
        /*002c*/ 	.byte	0x03, 0x1b
        /*002e*/ 	.short	0x00ff


	//----- nvinfo : EIATTR_MERCURY_ISA_VERSION
	.align		4
        /*0030*/ 	.byte	0x03, 0x5f
        /*0032*/ 	.short	0x0101


	//----- nvinfo : EIATTR_VRC_CTA_INIT_COUNT
	.align		4
        /*0034*/ 	.byte	0x02, 0x4a
	.zero		1
	.zero		1


	//----- nvinfo : EIATTR_EXIT_INSTR_OFFSETS
	.align		4
        /*0038*/ 	.byte	0x04, 0x1c
        /*003a*/ 	.short	(.L_13 - .L_12)


	//   ....[0]....
.L_12:
        /*003c*/ 	.word	0x00000060


	//   ....[1]....
        /*0040*/ 	.word	0x000000b0


	//   ....[2]....
        /*0044*/ 	.word	0x00000100


	//----- nvinfo : EIATTR_CRS_STACK_SIZE
	.align		4
.L_13:
        /*0048*/ 	.byte	0x04, 0x1e
        /*004a*/ 	.short	(.L_15 - .L_14)
.L_14:
        /*004c*/ 	.word	0x00000000


	//----- nvinfo : EIATTR_CBANK_PARAM_SIZE
	.align		4
.L_15:
        /*0050*/ 	.byte	0x03, 0x19
        /*0052*/ 	.short	0x0010


	//----- nvinfo : EIATTR_PARAM_CBANK
	.align		4
        /*0054*/ 	.byte	0x04, 0x0a
        /*0056*/ 	.short	(.L_17 - .L_16)
	.align		4
.L_16:
        /*0058*/ 	.word	index@(.nv.constant0._Z6kernelPiS_)
        /*005c*/ 	.short	0x0380
        /*005e*/ 	.short	0x0010


	//----- nvinfo : EIATTR_SW_WAR
	.align		4
.L_17:
        /*0060*/ 	.byte	0x04, 0x36
        /*0062*/ 	.short	(.L_19 - .L_18)
.L_18:
        /*0064*/ 	.word	0x00000008
.L_19:


//--------------------- .nv.callgraph             --------------------------
	.section	.nv.callgraph,"",@"SHT_CUDA_CALLGRAPH"
	.align	4
	.sectionentsize	8
	.align		4
        /*0000*/ 	.word	0x00000000
	.align		4
        /*0004*/ 	.word	0xffffffff
	.align		4
        /*0008*/ 	.word	0x00000000
	.align		4
        /*000c*/ 	.word	0xfffffffe
	.align		4
        /*0010*/ 	.word	0x00000000
	.align		4
        /*0014*/ 	.word	0xfffffffd
	.align		4
        /*0018*/ 	.word	0x00000000
	.align		4
        /*001c*/ 	.word	0xfffffffc


//--------------------- .text._Z6kernelPiS_       --------------------------
	.section	.text._Z6kernelPiS_,"ax",@progbits
	.align	128
        .global         _Z6kernelPiS_
        .type           _Z6kernelPiS_,@function
        .size           _Z6kernelPiS_,(.L_x_2 - _Z6kernelPiS_)
        .other          _Z6kernelPiS_,@"STO_CUDA_ENTRY STV_DEFAULT"
_Z6kernelPiS_:
.text._Z6kernelPiS_:
[----:B------:R-:W-:Y:S01]  /*0000*/  LDC R1, c[0x0][0x37c] ;  /* 0x0000df00ff017b82 */ /* 0x000fe20000000800 */
[----:B------:R-:W0:Y:S01]  /*0010*/  S2R R0, SR_TID.X ;  /* 0x0000000000007919 */ /* 0x000e220000002100 */
[----:B------:R-:W1:Y:S01]  /*0020*/  LDCU.64 UR4, c[0x0][0x358] ;  /* 0x00006b00ff0477ac */ /* 0x000e620008000a00 */
[----:B0-----:R-:W-:-:S13]  /*0030*/  ISETP.NE.AND P0, PT, R0, 0x1, PT ;  /* 0x000000010000780c */ /* 0x001fda0003f05270 */
[----:B-1----:R-:W-:Y:S05]  /*0040*/  @!P0 BRA `(.L_x_0) ;  /* 0x00000000001c8947 */ /* 0x002fea0003800000 */
[----:B------:R-:W-:-:S13]  /*0050*/  ISETP.NE.AND P0, PT, R0, RZ, PT ;  /* 0x000000ff0000720c */ /* 0x000fda0003f05270 */
[----:B------:R-:W-:Y:S05]  /*0060*/  @P0 EXIT ;  /* 0x000000000000094d */ /* 0x000fea0003800000 */
[----:B------:R-:W0:Y:S02]  /*0070*/  LDC.64 R2, c[0x0][0x380] ;  /* 0x0000e000ff027b82 */ /* 0x000e240000000a00 */
[----:B0-----:R-:W2:Y:S02]  /*0080*/  LDG.E R0, desc[UR4][R2.64] ;  /* 0x0000000402007981 */ /* 0x001ea4000c1e1900 */
[----:B--2---:R-:W-:-:S05]  /*0090*/  VIADD R5, R0, 0xa ;  /* 0x0000000a00057836 */ /* 0x004fca0000000000 */
[----:B------:R-:W-:Y:S01]  /*00a0*/  STG.E desc[UR4][R2.64], R5 ;  /* 0x0000000502007986 */ /* 0x000fe2000c101904 */
[----:B------:R-:W-:Y:S05]  /*00b0*/  EXIT ;  /* 0x000000000000794d */ /* 0x000fea0003800000 */
.L_x_0:
[----:B------:R-:W0:Y:S02]  /*00c0*/  LDC.64 R2, c[0x0][0x388] ;  /* 0x0000e200ff027b82 */ /* 0x000e240000000a00 */
[----:B0-----:R-:W2:Y:S02]  /*00d0*/  LDG.E R0, desc[UR4][R2.64] ;  /* 0x0000000402007981 */ /* 0x001ea4000c1e1900 */
[----:B--2---:R-:W-:-:S05]  /*00e0*/  VIADD R5, R0, 0x3 ;  /* 0x0000000300057836 */ /* 0x004fca0000000000 */
[----:B------:R-:W-:Y:S01]  /*00f0*/  STG.E desc[UR4][R2.64], R5 ;  /* 0x0000000502007986 */ /* 0x000fe2000c101904 */
[----:B------:R-:W-:Y:S05]  /*0100*/  EXIT ;  /* 0x000000000000794d */ /* 0x000fea0003800000 */
.L_x_1:
[----:B------:R-:W-:-:S00]  /*0110*/  BRA `(.L_x_1) ;  /* 0xfffffffc00fc7947 */ /* 0x000fc0000383ffff */
[----:B------:R-:W-:-:S00]  /*0120*/  NOP ;  /* 0x0000000000007918 */ /* 0x000fc00000000000 */
        /* <DEDUP_REMOVED lines=13> */
.L_x_2:


//--------------------- .nv.shared.reserved.0     --------------------------
	.section	.nv.shared.reserved.0,"aw",@nobits
	.weak		__nv_reservedSMEM_offset_0_alias
	.size		__nv_reservedSMEM_offset_0_alias, 0, 64
	.other		__nv_reservedSMEM_offset_0_alias,@"STO_CUDA_RESERVED_SHARED STV_DEFAULT"
__nv_reservedSMEM_offset_0_alias:
	.zero		0
	.zero		64


//--------------------- .nv.constant0._Z6kernelPiS_ --------------------------
	.section	.nv.constant0._Z6kernelPiS_,"a",@progbits
	.sectionflags	@""
	.align	4
.nv.constant0._Z6kernelPiS_:
	.zero		912


//--------------------- SYMBOLS --------------------------

	.type		.nv.reservedSmem.offset0,@object
	.size		.nv.reservedSmem.offset0,0x4
